	.headerflags	@"EF_CUDA_TEXMODE_UNIFIED EF_CUDA_64BIT_ADDRESS EF_CUDA_ACCELERATORS EF_CUDA_SM90 EF_CUDA_VIRTUAL_SM(EF_CUDA_SM90)"
	.elftype	@"ET_EXEC"


//--------------------- .nv.info                  --------------------------
	.section	.nv.info,"",@"SHT_CUDA_INFO"
	.align	4


	//----- nvinfo : EIATTR_REGCOUNT
	.align		4
        /*0000*/ 	.byte	0x04, 0x2f
        /*0002*/ 	.short	(.L_3 - .L_2)
	.align		4
.L_2:
        /*0004*/ 	.word	index@(triton_poi_fused__native_batch_norm_legit_no_training_convolution_relu_7)
        /*0008*/ 	.word	0x00000020


	//----- nvinfo : EIATTR_MIN_STACK_SIZE
	.align		4
.L_3:
        /*000c*/ 	.byte	0x04, 0x12
        /*000e*/ 	.short	(.L_5 - .L_4)
	.align		4
.L_4:
        /*0010*/ 	.word	index@(triton_poi_fused__native_batch_norm_legit_no_training_convolution_relu_7)
        /*0014*/ 	.word	0x00000000


	//----- nvinfo : EIATTR_FRAME_SIZE
	.align		4
.L_5:
        /*0018*/ 	.byte	0x04, 0x11
        /*001a*/ 	.short	(.L_7 - .L_6)
	.align		4
.L_6:
        /*001c*/ 	.word	index@(triton_poi_fused__native_batch_norm_legit_no_training_convolution_relu_7)
        /*0020*/ 	.word	0x00000000


	//----- nvinfo : EIATTR_MIN_STACK_SIZE
	.align		4
.L_7:
        /*0024*/ 	.byte	0x04, 0x12
        /*0026*/ 	.short	(.L_9 - .L_8)
	.align		4
.L_8:
        /*0028*/ 	.word	index@(triton_poi_fused__native_batch_norm_legit_no_training_convolution_relu_7)
        /*002c*/ 	.word	0x00000000
.L_9:


//--------------------- .nv.info.triton_poi_fused__native_batch_norm_legit_no_training_convolution_relu_7 --------------------------
	.section	.nv.info.triton_poi_fused__native_batch_norm_legit_no_training_convolution_relu_7,"",@"SHT_CUDA_INFO"
	.sectionflags	@""
	.align	4


	//----- nvinfo : EIATTR_CUDA_API_VERSION
	.align		4
        /*0000*/ 	.byte	0x04, 0x37
        /*0002*/ 	.short	(.L_11 - .L_10)
.L_10:
        /*0004*/ 	.word	0x0000007c


	//----- nvinfo : EIATTR_KPARAM_INFO
	.align		4
.L_11:
        /*0008*/ 	.byte	0x04, 0x17
        /*000a*/ 	.short	(.L_13 - .L_12)
.L_12:
        /*000c*/ 	.word	0x00000000
        /*0010*/ 	.short	0x0007
        /*0012*/ 	.short	0x0038
        /*0014*/ 	.byte	0x00, 0xf0, 0x11, 0x00


	//----- nvinfo : EIATTR_KPARAM_INFO
	.align		4
.L_13:
        /*0018*/ 	.byte	0x04, 0x17
        /*001a*/ 	.short	(.L_15 - .L_14)
.L_14:
        /*001c*/ 	.word	0x00000000
        /*0020*/ 	.short	0x0006
        /*0022*/ 	.short	0x0030
        /*0024*/ 	.byte	0x00, 0xf4, 0x21, 0x00


	//----- nvinfo : EIATTR_KPARAM_INFO
	.align		4
.L_15:
        /*0028*/ 	.byte	0x04, 0x17
        /*002a*/ 	.short	(.L_17 - .L_16)
.L_16:
        /*002c*/ 	.word	0x00000000
        /*0030*/ 	.short	0x0005
        /*0032*/ 	.short	0x0028
        /*0034*/ 	.byte	0x00, 0xf4, 0x21, 0x00


	//----- nvinfo : EIATTR_KPARAM_INFO
	.align		4
.L_17:
        /*0038*/ 	.byte	0x04, 0x17
        /*003a*/ 	.short	(.L_19 - .L_18)
.L_18:
        /*003c*/ 	.word	0x00000000
        /*0040*/ 	.short	0x0004
        /*0042*/ 	.short	0x0020
        /*0044*/ 	.byte	0x00, 0xf4, 0x21, 0x00


	//----- nvinfo : EIATTR_KPARAM_INFO
	.align		4
.L_19:
        /*0048*/ 	.byte	0x04, 0x17
        /*004a*/ 	.short	(.L_21 - .L_20)
.L_20:
        /*004c*/ 	.word	0x00000000
        /*0050*/ 	.short	0x0003
        /*0052*/ 	.short	0x0018
        /*0054*/ 	.byte	0x00, 0xf4, 0x21, 0x00


	//----- nvinfo : EIATTR_KPARAM_INFO
	.align		4
.L_21:
        /*0058*/ 	.byte	0x04, 0x17
        /*005a*/ 	.short	(.L_23 - .L_22)
.L_22:
        /*005c*/ 	.word	0x00000000
        /*0060*/ 	.short	0x0002
        /*0062*/ 	.short	0x0010
        /*0064*/ 	.byte	0x00, 0xf4, 0x21, 0x00


	//----- nvinfo : EIATTR_KPARAM_INFO
	.align		4
.L_23:
        /*0068*/ 	.byte	0x04, 0x17
        /*006a*/ 	.short	(.L_25 - .L_24)
.L_24:
        /*006c*/ 	.word	0x00000000
        /*0070*/ 	.short	0x0001
        /*0072*/ 	.short	0x0008
        /*0074*/ 	.byte	0x00, 0xf4, 0x21, 0x00


	//----- nvinfo : EIATTR_KPARAM_INFO
	.align		4
.L_25:
        /*0078*/ 	.byte	0x04, 0x17
        /*007a*/ 	.short	(.L_27 - .L_26)
.L_26:
        /*007c*/ 	.word	0x00000000
        /*0080*/ 	.short	0x0000
        /*0082*/ 	.short	0x0000
        /*0084*/ 	.byte	0x00, 0xf4, 0x21, 0x00


	//----- nvinfo : EIATTR_SPARSE_MMA_MASK
	.align		4
.L_27:
        /*0088*/ 	.byte	0x03, 0x50
        /*008a*/ 	.short	0x0000


	//----- nvinfo : EIATTR_MAXREG_COUNT
	.align		4
        /*008c*/ 	.byte	0x03, 0x1b
        /*008e*/ 	.short	0x00ff


	//----- nvinfo : EIATTR_EXIT_INSTR_OFFSETS
	.align		4
        /*0090*/ 	.byte	0x04, 0x1c
        /*0092*/ 	.short	(.L_29 - .L_28)


	//   ....[0]....
.L_28:
        /*0094*/ 	.word	0x000007b0


	//----- nvinfo : EIATTR_REQNTID
	.align		4
.L_29:
        /*0098*/ 	.byte	0x04, 0x10
        /*009a*/ 	.short	(.L_31 - .L_30)
.L_30:
        /*009c*/ 	.word	0x00000080
        /*00a0*/ 	.word	0x00000001
        /*00a4*/ 	.word	0x00000001


	//----- nvinfo : EIATTR_CBANK_PARAM_SIZE
	.align		4
.L_31:
        /*00a8*/ 	.byte	0x03, 0x19
        /*00aa*/ 	.short	0x003c


	//----- nvinfo : EIATTR_PARAM_CBANK
	.align		4
        /*00ac*/ 	.byte	0x04, 0x0a
        /*00ae*/ 	.short	(.L_33 - .L_32)
	.align		4
.L_32:
        /*00b0*/ 	.word	index@(.nv.constant0.triton_poi_fused__native_batch_norm_legit_no_training_convolution_relu_7)
        /*00b4*/ 	.short	0x0210
        /*00b6*/ 	.short	0x003c


	//----- nvinfo : EIATTR_SW_WAR
	.align		4
.L_33:
        /*00b8*/ 	.byte	0x04, 0x36
        /*00ba*/ 	.short	(.L_35 - .L_34)
.L_34:
        /*00bc*/ 	.word	0x00000008
.L_35:


//--------------------- .nv.callgraph             --------------------------
	.section	.nv.callgraph,"",@"SHT_CUDA_CALLGRAPH"
	.align	4
	.sectionentsize	8
	.align		4
        /*0000*/ 	.word	0x00000000
	.align		4
        /*0004*/ 	.word	0xffffffff
	.align		4
        /*0008*/ 	.word	0x00000000
	.align		4
        /*000c*/ 	.word	0xfffffffe
	.align		4
        /*0010*/ 	.word	0x00000000
	.align		4
        /*0014*/ 	.word	0xfffffffd
	.align		4
        /*0018*/ 	.word	0x00000000
	.align		4
        /*001c*/ 	.word	0xfffffffc


//--------------------- .nv.constant4             --------------------------
	.section	.nv.constant4,"a",@progbits
	.align	8
	.align		8
.nv.constant4:
        /*0000*/ 	.dword	_$_str
	.align		8
        /*0008*/ 	.dword	_$_str_$_2


//--------------------- .text.triton_poi_fused__native_batch_norm_legit_no_training_convolution_relu_7 --------------------------
	.section	.text.triton_poi_fused__native_batch_norm_legit_no_training_convolution_relu_7,"ax",@progbits
	.align	128
        .global         triton_poi_fused__native_batch_norm_legit_no_training_convolution_relu_7
        .type           triton_poi_fused__native_batch_norm_legit_no_training_convolution_relu_7,@function
        .size           triton_poi_fused__native_batch_norm_legit_no_training_convolution_relu_7,(.L_x_1 - triton_poi_fused__native_batch_norm_legit_no_training_convolution_relu_7)
        .other          triton_poi_fused__native_batch_norm_legit_no_training_convolution_relu_7,@"STO_CUDA_ENTRY STV_DEFAULT"
triton_poi_fused__native_batch_norm_legit_no_training_convolution_relu_7:
.text.triton_poi_fused__native_batch_norm_legit_no_training_convolution_relu_7:
[----:B------:R-:W-:Y:S01]  /*0000*/  LDC R1, c[0x0][0x28] ;  /* 0x00000a00ff017b82 */ /* 0x000fe20000000800 */
[----:B------:R-:W1:Y:S01]  /*0010*/  S2R R0, SR_TID.X ;  /* 0x0000000000007919 */ /* 0x000e620000002100 */
[----:B------:R-:W-:-:S06]  /*0020*/  ULDC.64 UR4, c[0x0][0x208] ;  /* 0x0000820000047ab9 */ /* 0x000fcc0000000a00 */
[----:B------:R-:W2:Y:S01]  /*0030*/  LDC.64 R28, c[0x0][0x218] ;  /* 0x00008600ff1c7b82 */ /* 0x000ea20000000a00 */
[----:B------:R-:W3:Y:S07]  /*0040*/  S2R R5, SR_CTAID.X ;  /* 0x0000000000057919 */ /* 0x000eee0000002500 */
[----:B------:R-:W4:Y:S08]  /*0050*/  LDC.64 R26, c[0x0][0x220] ;  /* 0x00008800ff1a7b82 */ /* 0x000f300000000a00 */
[----:B------:R-:W5:Y:S01]  /*0060*/  LDC.64 R22, c[0x0][0x230] ;  /* 0x00008c00ff167b82 */ /* 0x000f620000000a00 */
[----:B-1----:R-:W-:-:S02]  /*0070*/  SHF.L.U32 R0, R0, 0x2, RZ ;  /* 0x0000000200007819 */ /* 0x002fc400000006ff */
[----:B---3--:R-:W-:Y:S02]  /*0080*/  SHF.R.S32.HI R3, RZ, 0x15, R5 ;  /* 0x00000015ff037819 */ /* 0x008fe40000011405 */
[----:B------:R-:W-:Y:S02]  /*0090*/  LOP3.LUT R0, R0, 0x1fc, RZ, 0xc0, !PT ;  /* 0x000001fc00007812 */ /* 0x000fe400078ec0ff */
[----:B------:R-:W-:Y:S02]  /*00a0*/  SGXT R3, R3, 0x1 ;  /* 0x000000010303781a */ /* 0x000fe40000000200 */
[----:B------:R-:W-:Y:S02]  /*00b0*/  LEA R0, R5, R0, 0xa ;  /* 0x0000000005007211 */ /* 0x000fe400078e50ff */
[----:B------:R-:W1:Y:S02]  /*00c0*/  LDC.64 R4, c[0x0][0x228] ;  /* 0x00008a00ff047b82 */ /* 0x000e640000000a00 */
[----:B------:R-:W-:-:S04]  /*00d0*/  LEA.HI R3, R3, R0, RZ, 0x8 ;  /* 0x0000000003037211 */ /* 0x000fc800078f40ff */
[----:B------:R-:W-:Y:S02]  /*00e0*/  SHF.R.S32.HI R9, RZ, 0x8, R3 ;  /* 0x00000008ff097819 */ /* 0x000fe40000011403 */
[----:B------:R-:W-:Y:S02]  /*00f0*/  IADD3 R3, R3, 0x200, RZ ;  /* 0x0000020003037810 */ /* 0x000fe40007ffe0ff */
[----:B------:R-:W-:Y:S02]  /*0100*/  LEA.HI R2, R9, R9, RZ, 0x7 ;  /* 0x0000000909027211 */ /* 0x000fe400078f38ff */
[----:B------:R-:W-:Y:S02]  /*0110*/  SHF.R.S32.HI R3, RZ, 0x8, R3 ;  /* 0x00000008ff037819 */ /* 0x000fe40000011403 */
[----:B------:R-:W-:Y:S02]  /*0120*/  LOP3.LUT R2, R2, 0xffffff80, RZ, 0xc0, !PT ;  /* 0xffffff8002027812 */ /* 0x000fe400078ec0ff */
[----:B------:R-:W-:-:S02]  /*0130*/  LEA.HI R6, R3, R3, RZ, 0x7 ;  /* 0x0000000303067211 */ /* 0x000fc400078f38ff */
[----:B------:R-:W-:Y:S02]  /*0140*/  IADD3 R9, R9, -R2, RZ ;  /* 0x8000000209097210 */ /* 0x000fe40007ffe0ff */
[----:B------:R-:W-:-:S04]  /*0150*/  LOP3.LUT R6, R6, 0xffffff80, RZ, 0xc0, !PT ;  /* 0xffffff8006067812 */ /* 0x000fc800078ec0ff */
[----:B------:R-:W-:Y:S01]  /*0160*/  IADD3 R3, R3, -R6, RZ ;  /* 0x8000000603037210 */ /* 0x000fe20007ffe0ff */
[--C-:B-1----:R-:W-:Y:S01]  /*0170*/  IMAD.WIDE R12, R9, 0x4, R4.reuse ;  /* 0x00000004090c7825 */ /* 0x102fe200078e0204 */
[----:B------:R-:W1:Y:S03]  /*0180*/  LDC.64 R6, c[0x0][0x210] ;  /* 0x00008400ff067b82 */ /* 0x000e660000000a00 */
[----:B------:R-:W-:Y:S01]  /*0190*/  IMAD.WIDE R24, R3, 0x4, R4 ;  /* 0x0000000403187825 */ /* 0x000fe200078e0204 */
[----:B------:R-:W3:Y:S04]  /*01a0*/  LDG.E.EL R21, desc[UR4][R12.64] ;  /* 0x000000040c157981 */ /* 0x000ee8000c2e1900 */
[----:B------:R-:W5:Y:S01]  /*01b0*/  LDC.64 R4, c[0x0][0x238] ;  /* 0x00008e00ff047b82 */ /* 0x000f620000000a00 */
[----:B------:R-:W3:Y:S01]  /*01c0*/  LDG.E.EL R24, desc[UR4][R24.64] ;  /* 0x0000000418187981 */ /* 0x000ee2000c2e1900 */
[----:B--2---:R-:W-:-:S05]  /*01d0*/  IMAD.WIDE R10, R9, 0x4, R28 ;  /* 0x00000004090a7825 */ /* 0x004fca00078e021c */
[----:B------:R4:W2:Y:S01]  /*01e0*/  LDG.E.EL R19, desc[UR4][R10.64] ;  /* 0x000000040a137981 */ /* 0x0008a2000c2e1900 */
[----:B-1----:R-:W-:-:S04]  /*01f0*/  IMAD.WIDE R6, R0, 0x4, R6 ;  /* 0x0000000400067825 */ /* 0x002fc800078e0206 */
[C---:B----4-:R-:W-:Y:S01]  /*0200*/  IMAD.WIDE R10, R9.reuse, 0x4, R26 ;  /* 0x00000004090a7825 */ /* 0x050fe200078e021a */
[----:B------:R-:W2:Y:S04]  /*0210*/  LDG.E.128 R12, desc[UR4][R6.64] ;  /* 0x00000004060c7981 */ /* 0x000ea8000c1e1d00 */
[----:B------:R-:W4:Y:S01]  /*0220*/  LDG.E.EL R18, desc[UR4][R10.64] ;  /* 0x000000040a127981 */ /* 0x000f22000c2e1900 */
[----:B-----5:R-:W-:-:S04]  /*0230*/  IMAD.WIDE R16, R9, 0x4, R22 ;  /* 0x0000000409107825 */ /* 0x020fc800078e0216 */
[----:B0-----:R-:W-:Y:S02]  /*0240*/  IMAD.WIDE R8, R9, 0x4, R4 ;  /* 0x0000000409087825 */ /* 0x001fe400078e0204 */
[----:B------:R-:W5:Y:S02]  /*0250*/  LDG.E.EL R17, desc[UR4][R16.64] ;  /* 0x0000000410117981 */ /* 0x000f64000c2e1900 */
[C---:B------:R-:W-:Y:S02]  /*0260*/  IMAD.WIDE R28, R3.reuse, 0x4, R28 ;  /* 0x00000004031c7825 */ /* 0x040fe400078e021c */
[----:B------:R-:W5:Y:S02]  /*0270*/  LDG.E.EL R20, desc[UR4][R8.64] ;  /* 0x0000000408147981 */ /* 0x000f64000c2e1900 */
[C---:B------:R-:W-:Y:S02]  /*0280*/  IMAD.WIDE R26, R3.reuse, 0x4, R26 ;  /* 0x00000004031a7825 */ /* 0x040fe400078e021a */
[----:B------:R0:W5:Y:S04]  /*0290*/  LDG.E.EL R16, desc[UR4][R28.64] ;  /* 0x000000041c107981 */ /* 0x000168000c2e1900 */
[----:B------:R-:W5:Y:S01]  /*02a0*/  LDG.E.128 R8, desc[UR4][R6.64+0x800] ;  /* 0x0008000406087981 */ /* 0x000f62000c1e1d00 */
[----:B------:R-:W-:-:S03]  /*02b0*/  IMAD.WIDE R4, R3, 0x4, R4 ;  /* 0x0000000403047825 */ /* 0x000fc600078e0204 */
[----:B------:R-:W5:Y:S01]  /*02c0*/  LDG.E.EL R2, desc[UR4][R26.64] ;  /* 0x000000041a027981 */ /* 0x000f62000c2e1900 */
[----:B------:R-:W-:-:S03]  /*02d0*/  IMAD.WIDE R22, R3, 0x4, R22 ;  /* 0x0000000403167825 */ /* 0x000fc600078e0216 */
[----:B------:R-:W5:Y:S04]  /*02e0*/  LDG.E.EL R4, desc[UR4][R4.64] ;  /* 0x0000000404047981 */ /* 0x000f68000c2e1900 */
[----:B------:R1:W5:Y:S01]  /*02f0*/  LDG.E.EL R3, desc[UR4][R22.64] ;  /* 0x0000000416037981 */ /* 0x000362000c2e1900 */
[----:B---3--:R-:W-:Y:S01]  /*0300*/  FADD R21, R21, 9.9999997473787516356e-06 ;  /* 0x3727c5ac15157421 */ /* 0x008fe20000000000 */
[----:B------:R-:W-:-:S03]  /*0310*/  FADD R24, R24, 9.9999997473787516356e-06 ;  /* 0x3727c5ac18187421 */ /* 0x000fc60000000000 */
[----:B------:R-:W3:Y:S08]  /*0320*/  MUFU.SQRT R25, R21 ;  /* 0x0000001500197308 */ /* 0x000ef00000002000 */
[----:B0-----:R-:W0:Y:S01]  /*0330*/  MUFU.SQRT R28, R24 ;  /* 0x00000018001c7308 */ /* 0x001e220000002000 */
[C---:B---3--:R-:W-:Y:S02]  /*0340*/  FSETP.GT.AND P0, PT, R25.reuse, 8.50705917302346158658e+37, PT ;  /* 0x7e8000001900780b */ /* 0x048fe40003f04000 */
[----:B------:R-:W-:-:S02]  /*0350*/  FSETP.GEU.AND P2, PT, R25, 1.175494350822287508e-38, PT ;  /* 0x008000001900780b */ /* 0x000fc40003f4e000 */
[C---:B0-----:R-:W-:Y:S02]  /*0360*/  FSETP.GT.AND P1, PT, R28.reuse, 8.50705917302346158658e+37, PT ;  /* 0x7e8000001c00780b */ /* 0x041fe40003f24000 */
[----:B------:R-:W-:-:S07]  /*0370*/  FSETP.GEU.AND P3, PT, R28, 1.175494350822287508e-38, PT ;  /* 0x008000001c00780b */ /* 0x000fce0003f6e000 */
[----:B------:R-:W-:Y:S01]  /*0380*/  @P0 FMUL R25, R25, 0.25 ;  /* 0x3e80000019190820 */ /* 0x000fe20000400000 */
[----:B------:R-:W-:-:S03]  /*0390*/  HFMA2.MMA R24, -RZ, RZ, 1.625, 0 ;  /* 0x3e800000ff187435 */ /* 0x000fc600000001ff */
[----:B------:R-:W-:Y:S01]  /*03a0*/  @!P2 FMUL R25, R25, 16777216 ;  /* 0x4b8000001919a820 */ /* 0x000fe20000400000 */
[----:B------:R-:W-:-:S04]  /*03b0*/  @P1 FMUL R28, R28, 0.25 ;  /* 0x3e8000001c1c1820 */ /* 0x000fc80000400000 */
[----:B------:R-:W-:Y:S01]  /*03c0*/  @!P3 FMUL R28, R28, 16777216 ;  /* 0x4b8000001c1cb820 */ /* 0x000fe20000400000 */
[----:B------:R-:W0:Y:S01]  /*03d0*/  MUFU.RCP R25, R25 ;  /* 0x0000001900197308 */ /* 0x000e220000001000 */
[----:B-1----:R-:W-:-:S07]  /*03e0*/  FSEL R22, R24, 1, P0 ;  /* 0x3f80000018167808 */ /* 0x002fce0000000000 */
[----:B------:R1:W3:Y:S01]  /*03f0*/  MUFU.RCP R5, R28 ;  /* 0x0000001c00057308 */ /* 0x0002e20000001000 */
[----:B------:R-:W-:Y:S01]  /*0400*/  FSEL R24, R24, 1, P1 ;  /* 0x3f80000018187808 */ /* 0x000fe20000800000 */
[----:B------:R-:W-:Y:S01]  /*0410*/  @!P2 FMUL R22, R22, 16777216 ;  /* 0x4b8000001616a820 */ /* 0x000fe20000400000 */
[--C-:B--2---:R-:W-:Y:S01]  /*0420*/  FADD R13, R13, R19.reuse ;  /* 0x000000130d0d7221 */ /* 0x104fe20000000000 */
[--C-:B------:R-:W-:Y:S01]  /*0430*/  FADD R12, R12, R19.reuse ;  /* 0x000000130c0c7221 */ /* 0x100fe20000000000 */
[--C-:B------:R-:W-:Y:S01]  /*0440*/  FADD R14, R14, R19.reuse ;  /* 0x000000130e0e7221 */ /* 0x100fe20000000000 */
[----:B------:R-:W-:Y:S01]  /*0450*/  @!P3 FMUL R24, R24, 16777216 ;  /* 0x4b8000001818b820 */ /* 0x000fe20000400000 */
[----:B------:R-:W-:Y:S01]  /*0460*/  FADD R15, R15, R19 ;  /* 0x000000130f0f7221 */ /* 0x000fe20000000000 */
[----:B0-----:R-:W-:Y:S01]  /*0470*/  FMUL R21, R25, R22 ;  /* 0x0000001619157220 */ /* 0x001fe20000400000 */
[C---:B----4-:R-:W-:Y:S01]  /*0480*/  FADD R22, -R18.reuse, R12 ;  /* 0x0000000c12167221 */ /* 0x050fe20000000100 */
[C---:B------:R-:W-:Y:S01]  /*0490*/  FADD R26, -R18.reuse, R14 ;  /* 0x0000000e121a7221 */ /* 0x040fe20000000100 */
[C---:B-1----:R-:W-:Y:S01]  /*04a0*/  FADD R28, -R18.reuse, R15 ;  /* 0x0000000f121c7221 */ /* 0x042fe20000000100 */
[----:B---3--:R-:W-:Y:S01]  /*04b0*/  FMUL R5, R5, R24 ;  /* 0x0000001805057220 */ /* 0x008fe20000400000 */
[----:B------:R-:W-:-:S02]  /*04c0*/  FADD R24, -R18, R13 ;  /* 0x0000000d12187221 */ /* 0x000fc40000000100 */
[----:B------:R-:W0:Y:S01]  /*04d0*/  LDC.64 R18, c[0x0][0x240] ;  /* 0x00009000ff127b82 */ /* 0x000e220000000a00 */
[C---:B------:R-:W-:Y:S01]  /*04e0*/  FMUL R27, R21.reuse, R22 ;  /* 0x00000016151b7220 */ /* 0x040fe20000400000 */
[C---:B------:R-:W-:Y:S01]  /*04f0*/  FMUL R24, R21.reuse, R24 ;  /* 0x0000001815187220 */ /* 0x040fe20000400000 */
[C---:B------:R-:W-:Y:S01]  /*0500*/  FMUL R23, R21.reuse, R26 ;  /* 0x0000001a15177220 */ /* 0x040fe20000400000 */
[----:B------:R-:W-:Y:S01]  /*0510*/  FMUL R25, R21, R28 ;  /* 0x0000001c15197220 */ /* 0x000fe20000400000 */
[--C-:B-----5:R-:W-:Y:S01]  /*0520*/  FADD R9, R9, R16.reuse ;  /* 0x0000001009097221 */ /* 0x120fe20000000000 */
[--C-:B------:R-:W-:Y:S01]  /*0530*/  FADD R8, R8, R16.reuse ;  /* 0x0000001008087221 */ /* 0x100fe20000000000 */
[--C-:B------:R-:W-:Y:S01]  /*0540*/  FADD R10, R10, R16.reuse ;  /* 0x000000100a0a7221 */ /* 0x100fe20000000000 */
[----:B------:R-:W-:Y:S01]  /*0550*/  FADD R11, R11, R16 ;  /* 0x000000100b0b7221 */ /* 0x000fe20000000000 */
[C-C-:B------:R-:W-:Y:S01]  /*0560*/  FFMA R22, R17.reuse, R24, R20.reuse ;  /* 0x0000001811167223 */ /* 0x140fe20000000014 */
[C-C-:B------:R-:W-:Y:S01]  /*0570*/  FFMA R21, R17.reuse, R27, R20.reuse ;  /* 0x0000001b11157223 */ /* 0x140fe20000000014 */
[C-C-:B------:R-:W-:Y:S01]  /*0580*/  FFMA R23, R17.reuse, R23, R20.reuse ;  /* 0x0000001711177223 */ /* 0x140fe20000000014 */
[----:B------:R-:W-:Y:S01]  /*0590*/  FFMA R17, R17, R25, R20 ;  /* 0x0000001911117223 */ /* 0x000fe20000000014 */
[C---:B------:R-:W-:Y:S01]  /*05a0*/  FADD R20, -R2.reuse, R9 ;  /* 0x0000000902147221 */ /* 0x040fe20000000100 */
[C---:B------:R-:W-:Y:S01]  /*05b0*/  FADD R16, -R2.reuse, R8 ;  /* 0x0000000802107221 */ /* 0x040fe20000000100 */
[C---:B------:R-:W-:Y:S01]  /*05c0*/  FADD R24, -R2.reuse, R10 ;  /* 0x0000000a02187221 */ /* 0x040fe20000000100 */
[----:B------:R-:W-:Y:S01]  /*05d0*/  FADD R2, -R2, R11 ;  /* 0x0000000b02027221 */ /* 0x000fe20000000100 */
[C---:B------:R-:W-:Y:S01]  /*05e0*/  FMUL R20, R5.reuse, R20 ;  /* 0x0000001405147220 */ /* 0x040fe20000400000 */
[C---:B------:R-:W-:Y:S01]  /*05f0*/  FMUL R29, R5.reuse, R16 ;  /* 0x00000010051d7220 */ /* 0x040fe20000400000 */
[C---:B------:R-:W-:Y:S01]  /*0600*/  FMUL R27, R5.reuse, R24 ;  /* 0x00000018051b7220 */ /* 0x040fe20000400000 */
[----:B------:R-:W-:Y:S01]  /*0610*/  FMUL R25, R5, R2 ;  /* 0x0000000205197220 */ /* 0x000fe20000400000 */
[C-C-:B------:R-:W-:Y:S01]  /*0620*/  FFMA R5, R3.reuse, R20, R4.reuse ;  /* 0x0000001403057223 */ /* 0x140fe20000000004 */
[C-C-:B------:R-:W-:Y:S01]  /*0630*/  FFMA R20, R3.reuse, R29, R4.reuse ;  /* 0x0000001d03147223 */ /* 0x140fe20000000004 */
[C-C-:B------:R-:W-:Y:S01]  /*0640*/  FFMA R24, R3.reuse, R27, R4.reuse ;  /* 0x0000001b03187223 */ /* 0x140fe20000000004 */
[----:B------:R-:W-:Y:S01]  /*0650*/  FFMA R25, R3, R25, R4 ;  /* 0x0000001903197223 */ /* 0x000fe20000000004 */
[----:B------:R-:W-:Y:S01]  /*0660*/  FSETP.GEU.AND P6, PT, R17, RZ, PT ;  /* 0x000000ff1100720b */ /* 0x000fe20003fce000 */
[----:B0-----:R-:W-:Y:S01]  /*0670*/  IMAD.WIDE R2, R0, 0x4, R18 ;  /* 0x0000000400027825 */ /* 0x001fe200078e0212 */
[----:B------:R-:W-:-:S02]  /*0680*/  FSETP.GEU.AND P0, PT, R23, RZ, PT ;  /* 0x000000ff1700720b */ /* 0x000fc40003f0e000 */
[----:B------:R-:W-:Y:S02]  /*0690*/  FSETP.GEU.AND P1, PT, R22, RZ, PT ;  /* 0x000000ff1600720b */ /* 0x000fe40003f2e000 */
[----:B------:R-:W-:Y:S02]  /*06a0*/  FSETP.GEU.AND P2, PT, R21, RZ, PT ;  /* 0x000000ff1500720b */ /* 0x000fe40003f4e000 */
[----:B------:R-:W-:Y:S02]  /*06b0*/  SEL R19, R17, RZ, P6 ;  /* 0x000000ff11137207 */ /* 0x000fe40003000000 */
[----:B------:R-:W-:Y:S02]  /*06c0*/  FSETP.GEU.AND P3, PT, R25, RZ, PT ;  /* 0x000000ff1900720b */ /* 0x000fe40003f6e000 */
[----:B------:R-:W-:Y:S02]  /*06d0*/  FSETP.GEU.AND P4, PT, R24, RZ, PT ;  /* 0x000000ff1800720b */ /* 0x000fe40003f8e000 */
[----:B------:R-:W-:-:S02]  /*06e0*/  FSETP.GEU.AND P5, PT, R5, RZ, PT ;  /* 0x000000ff0500720b */ /* 0x000fc40003fae000 */
[----:B------:R-:W-:Y:S02]  /*06f0*/  FSETP.GEU.AND P6, PT, R20, RZ, PT ;  /* 0x000000ff1400720b */ /* 0x000fe40003fce000 */
[----:B------:R-:W-:Y:S02]  /*0700*/  SEL R18, R23, RZ, P0 ;  /* 0x000000ff17127207 */ /* 0x000fe40000000000 */
[----:B------:R-:W-:Y:S02]  /*0710*/  SEL R17, R22, RZ, P1 ;  /* 0x000000ff16117207 */ /* 0x000fe40000800000 */
[----:B------:R-:W-:Y:S02]  /*0720*/  SEL R16, R21, RZ, P2 ;  /* 0x000000ff15107207 */ /* 0x000fe40001000000 */
[----:B------:R-:W-:Y:S02]  /*0730*/  SEL R23, R25, RZ, P3 ;  /* 0x000000ff19177207 */ /* 0x000fe40001800000 */
[----:B------:R-:W-:-:S02]  /*0740*/  SEL R22, R24, RZ, P4 ;  /* 0x000000ff18167207 */ /* 0x000fc40002000000 */
[----:B------:R-:W-:Y:S02]  /*0750*/  SEL R21, R5, RZ, P5 ;  /* 0x000000ff05157207 */ /* 0x000fe40002800000 */
[----:B------:R-:W-:Y:S01]  /*0760*/  SEL R20, R20, RZ, P6 ;  /* 0x000000ff14147207 */ /* 0x000fe20003000000 */
[----:B------:R-:W-:Y:S04]  /*0770*/  STG.E.128 desc[UR4][R6.64], R12 ;  /* 0x0000000c06007986 */ /* 0x000fe8000c101d04 */
[----:B------:R-:W-:Y:S04]  /*0780*/  STG.E.128 desc[UR4][R6.64+0x800], R8 ;  /* 0x0008000806007986 */ /* 0x000fe8000c101d04 */
[----:B------:R-:W-:Y:S04]  /*0790*/  STG.E.128 desc[UR4][R2.64], R16 ;  /* 0x0000001002007986 */ /* 0x000fe8000c101d04 */
[----:B------:R-:W-:Y:S01]  /*07a0*/  STG.E.128 desc[UR4][R2.64+0x800], R20 ;  /* 0x0008001402007986 */ /* 0x000fe2000c101d04 */
[----:B------:R-:W-:Y:S05]  /*07b0*/  EXIT ;  /* 0x000000000000794d */ /* 0x000fea0003800000 */
.L_x_0:
[----:B------:R-:W-:-:S00]  /*07c0*/  BRA `(.L_x_0) ;  /* 0xfffffffc00fc7947 */ /* 0x000fc0000383ffff */
[----:B------:R-:W-:-:S00]  /*07d0*/  NOP ;  /* 0x0000000000007918 */ /* 0x000fc00000000000 */
        /* <DEDUP_REMOVED lines=10> */
.L_x_1:


//--------------------- .nv.global.init           --------------------------
	.section	.nv.global.init,"aw",@progbits
.nv.global.init:
	.type		_$_str,@object
	.size		_$_str,(_$_str_$_2 - _$_str)
_$_str:
        /*0000*/ 	.byte	0x5f, 0x5f, 0x43, 0x55, 0x44, 0x41, 0x5f, 0x46, 0x54, 0x5a, 0x00
	.type		_$_str_$_2,@object
	.size		_$_str_$_2,(.L_1 - _$_str_$_2)
_$_str_$_2:
        /*000b*/ 	.byte	0x5f, 0x5f, 0x43, 0x55, 0x44, 0x41, 0x5f, 0x50, 0x52, 0x45, 0x43, 0x5f, 0x53, 0x51, 0x52, 0x54
        /*001b*/ 	.byte	0x00
.L_1:


//--------------------- .nv.constant0.triton_poi_fused__native_batch_norm_legit_no_training_convolution_relu_7 --------------------------
	.section	.nv.constant0.triton_poi_fused__native_batch_norm_legit_no_training_convolution_relu_7,"a",@progbits
	.sectionflags	@""
	.align	4
.nv.constant0.triton_poi_fused__native_batch_norm_legit_no_training_convolution_relu_7:
	.zero		588
